//
// Generated by NVIDIA NVVM Compiler
//
// Compiler Build ID: CL-36424714
// Cuda compilation tools, release 13.0, V13.0.88
// Based on NVVM 20.0.0
//

.version 9.0
.target sm_100
.address_size 64

	// .globl	_Z7kernel4Pi
// _ZZ7kernel4PiE6data_s has been demoted

.visible .entry _Z7kernel4Pi(
	.param .u64 .ptr .align 1 _Z7kernel4Pi_param_0
)
{
	.reg .pred 	%p<15>;
	.reg .b32 	%r<37>;
	.reg .b64 	%rd<5>;
	// demoted variable
	.shared .align 4 .b8 _ZZ7kernel4PiE6data_s[128];
	ld.param.u64 	%rd2, [_Z7kernel4Pi_param_0];
	cvta.to.global.u64 	%rd3, %rd2;
	mov.u32 	%r1, %tid.x;
	mul.wide.u32 	%rd4, %r1, 4;
	add.s64 	%rd1, %rd3, %rd4;
	ld.global.u32 	%r33, [%rd1];
	shl.b32 	%r20, %r1, 2;
	mov.u32 	%r21, _ZZ7kernel4PiE6data_s;
	add.s32 	%r3, %r21, %r20;
	st.shared.u32 	[%r3], %r33;
	bar.warp.sync 	-1;
	setp.ne.s32 	%p1, %r1, 0;
	mov.b32 	%r22, -1;
	vote.sync.ballot.b32 	%r4, %p1, %r22;
	setp.eq.s32 	%p3, %r1, 0;
	@%p3 bra 	$L__BB0_2;
	ld.shared.u32 	%r23, [%r3+-4];
	add.s32 	%r33, %r23, %r33;
	bar.warp.sync 	%r4;
	st.shared.u32 	[%r3], %r33;
	bar.warp.sync 	%r4;
$L__BB0_2:
	setp.lt.u32 	%p4, %r1, 2;
	setp.gt.u32 	%p5, %r1, 1;
	mov.b32 	%r24, -1;
	vote.sync.ballot.b32 	%r7, %p5, %r24;
	@%p4 bra 	$L__BB0_4;
	ld.shared.u32 	%r25, [%r3+-8];
	add.s32 	%r33, %r25, %r33;
	bar.warp.sync 	%r7;
	st.shared.u32 	[%r3], %r33;
	bar.warp.sync 	%r7;
$L__BB0_4:
	setp.lt.u32 	%p7, %r1, 4;
	setp.gt.u32 	%p8, %r1, 3;
	mov.b32 	%r26, -1;
	vote.sync.ballot.b32 	%r10, %p8, %r26;
	@%p7 bra 	$L__BB0_6;
	ld.shared.u32 	%r27, [%r3+-16];
	add.s32 	%r33, %r27, %r33;
	bar.warp.sync 	%r10;
	st.shared.u32 	[%r3], %r33;
	bar.warp.sync 	%r10;
$L__BB0_6:
	setp.lt.u32 	%p10, %r1, 8;
	setp.gt.u32 	%p11, %r1, 7;
	mov.b32 	%r28, -1;
	vote.sync.ballot.b32 	%r13, %p11, %r28;
	@%p10 bra 	$L__BB0_8;
	ld.shared.u32 	%r29, [%r3+-32];
	add.s32 	%r33, %r29, %r33;
	bar.warp.sync 	%r13;
	st.shared.u32 	[%r3], %r33;
	bar.warp.sync 	%r13;
$L__BB0_8:
	setp.gt.u32 	%p13, %r1, 15;
	mov.b32 	%r30, -1;
	vote.sync.ballot.b32 	%r16, %p13, %r30;
	@%p13 bra 	$L__BB0_10;
	ld.shared.u32 	%r36, [%r3];
	bra.uni 	$L__BB0_11;
$L__BB0_10:
	ld.shared.u32 	%r31, [%r3+-64];
	add.s32 	%r36, %r31, %r33;
	bar.warp.sync 	%r16;
	st.shared.u32 	[%r3], %r36;
$L__BB0_11:
	st.global.u32 	[%rd1], %r36;
	ret;

}


// ===== COMPILED SASS (sm_100) =====

	.target	sm_100

	.elftype	@"ET_EXEC"


//--------------------- .note.nv.tkinfo           --------------------------
	.section	.note.nv.tkinfo,"",@"SHT_NOTE"
	.sectionflags	@"SHF_NOTE_NV_TKINFO"
	.tkinfo
        /*0018*/ 	.word	0x00000002
        /*0030*/ 	.string	""
        /*0030*/ 	.string	"ptxas"
        /*0030*/ 	.string	"Cuda compilation tools, release 13.0, V13.0.88"
        /*0030*/ 	.string	"Build cuda_13.0.r13.0/compiler.36424714_0"
        /*0030*/ 	.string	"-arch sm_100 -m 64 "



//--------------------- .note.nv.cuinfo           --------------------------
	.section	.note.nv.cuinfo,"",@"SHT_NOTE"
	.sectionflags	@"SHF_NOTE_NV_CUINFO"
        /*0018*/ 	.short	0x0002
        /*001a*/ 	.short	0x0064
        /*001c*/ 	.short	0x0082
	.zero		2


//--------------------- .nv.info                  --------------------------
	.section	.nv.info,"",@"SHT_CUDA_INFO"
	.align	4


	//----- nvinfo : EIATTR_REGCOUNT
	.align		4
        /*0000*/ 	.byte	0x04, 0x2f
        /*0002*/ 	.short	(.L_1 - .L_0)
	.align		4
.L_0:
        /*0004*/ 	.word	index@(_Z7kernel4Pi)
        /*0008*/ 	.word	0x0000000a


	//----- nvinfo : EIATTR_FRAME_SIZE
	.align		4
.L_1:
        /*000c*/ 	.byte	0x04, 0x11
        /*000e*/ 	.short	(.L_3 - .L_2)
	.align		4
.L_2:
        /*0010*/ 	.word	index@(_Z7kernel4Pi)
        /*0014*/ 	.word	0x00000000


	//----- nvinfo : EIATTR_MIN_STACK_SIZE
	.align		4
.L_3:
        /*0018*/ 	.byte	0x04, 0x12
        /*001a*/ 	.short	(.L_5 - .L_4)
	.align		4
.L_4:
        /*001c*/ 	.word	index@(_Z7kernel4Pi)
        /*0020*/ 	.word	0x00000000
.L_5:


//--------------------- .nv.compat                --------------------------
	.section	.nv.compat,"",@"SHT_CUDA_COMPAT_INFO"
	.align	4
        /*0000*/ 	.byte	0x02, 0x09, 0x00, 0x00, 0x02, 0x02, 0x01, 0x00, 0x02, 0x05, 0x05, 0x00, 0x03, 0x07, 0x01, 0x01
        /*0010*/ 	.byte	0x02, 0x03, 0x00, 0x00, 0x02, 0x06, 0x01, 0x00, 0x04, 0x0b, 0x08, 0x00, 0x09, 0x00, 0x00, 0x00
        /*0020*/ 	.byte	0x00, 0x00, 0x00, 0x00


//--------------------- .nv.info._Z7kernel4Pi     --------------------------
	.section	.nv.info._Z7kernel4Pi,"",@"SHT_CUDA_INFO"
	.sectionflags	@""
	.align	4


	//----- nvinfo : EIATTR_CUDA_API_VERSION
	.align		4
        /*0000*/ 	.byte	0x04, 0x37
        /*0002*/ 	.short	(.L_7 - .L_6)
.L_6:
        /*0004*/ 	.word	0x00000082


	//----- nvinfo : EIATTR_KPARAM_INFO
	.align		4
.L_7:
        /*0008*/ 	.byte	0x04, 0x17
        /*000a*/ 	.short	(.L_9 - .L_8)
.L_8:
        /*000c*/ 	.word	0x00000000
        /*0010*/ 	.short	0x0000
        /*0012*/ 	.short	0x0000
        /*0014*/ 	.byte	0x00, 0xf5, 0x21, 0x00


	//----- nvinfo : EIATTR_SPARSE_MMA_MASK
	.align		4
.L_9:
        /*0018*/ 	.byte	0x03, 0x50
        /*001a*/ 	.short	0x0000


	//----- nvinfo : EIATTR_MAXREG_COUNT
	.align		4
        /*001c*/ 	.byte	0x03, 0x1b
        /*001e*/ 	.short	0x00ff


	//----- nvinfo : EIATTR_MERCURY_ISA_VERSION
	.align		4
        /*0020*/ 	.byte	0x03, 0x5f
        /*0022*/ 	.short	0x0101


	//----- nvinfo : EIATTR_COOP_GROUP_MASK_REGIDS
	.align		4
        /*0024*/ 	.byte	0x04, 0x29
        /*0026*/ 	.short	(.L_11 - .L_10)


	//   ....[0]....
.L_10:
        /*0028*/ 	.word	0xffffffff


	//   ....[1]....
        /*002c*/ 	.word	0xffffffff


	//   ....[2]....
        /*0030*/ 	.word	0x05000004


	//   ....[3]....
        /*0034*/ 	.word	0x05000004


	//   ....[4]....
        /*0038*/ 	.word	0xffffffff


	//   ....[5]....
        /*003c*/ 	.word	0x05000004


	//   ....[6]....
        /*0040*/ 	.word	0x05000004


	//   ....[7]....
        /*0044*/ 	.word	0xffffffff


	//   ....[8]....
        /*0048*/ 	.word	0x05000004


	//   ....[9]....
        /*004c*/ 	.word	0x05000004


	//   ....[10]....
        /*0050*/ 	.word	0xffffffff


	//   ....[11]....
        /*0054*/ 	.word	0x05000004


	//   ....[12]....
        /*0058*/ 	.word	0x05000004


	//   ....[13]....
        /*005c*/ 	.word	0xffffffff


	//   ....[14]....
        /*0060*/ 	.word	0x05000004


	//   ....[15]....
        /*0064*/ 	.word	0x05000004


	//   ....[16]....
        /*0068*/ 	.word	0x05000004


	//   ....[17]....
        /*006c*/ 	.word	0x05000004


	//   ....[18]....
        /*0070*/ 	.word	0x05000004


	//   ....[19]....
        /*0074*/ 	.word	0x05000004


	//   ....[20]....
        /*0078*/ 	.word	0x05000004


	//   ....[21]....
        /*007c*/ 	.word	0x05000004


	//   ....[22]....
        /*0080*/ 	.word	0x05000004


	//   ....[23]....
        /*0084*/ 	.word	0x05000004


	//   ....[24]....
        /*0088*/ 	.word	0x05000004


	//   ....[25]....
        /*008c*/ 	.word	0x05000004


	//   ....[26]....
        /*0090*/ 	.word	0x05000004


	//   ....[27]....
        /*0094*/ 	.word	0x05000004


	//----- nvinfo : EIATTR_COOP_GROUP_INSTR_OFFSETS
	.align		4
.L_11:
        /*0098*/ 	.byte	0x04, 0x28
        /*009a*/ 	.short	(.L_13 - .L_12)


	//   ....[0]....
.L_12:
        /*009c*/ 	.word	0x000000d0


	//   ....[1]....
        /*00a0*/ 	.word	0x000000f0


	//   ....[2]....
        /*00a4*/ 	.word	0x00000150


	//   ....[3]....
        /*00a8*/ 	.word	0x00000190


	//   ....[4]....
        /*00ac*/ 	.word	0x000001f0


	//   ....[5]....
        /*00b0*/ 	.word	0x00000260


	//   ....[6]....
        /*00b4*/ 	.word	0x000002a0


	//   ....[7]....
        /*00b8*/ 	.word	0x00000300


	//   ....[8]....
        /*00bc*/ 	.word	0x00000370


	//   ....[9]....
        /*00c0*/ 	.word	0x000003b0


	//   ....[10]....
        /*00c4*/ 	.word	0x00000410


	//   ....[11]....
        /*00c8*/ 	.word	0x00000480


	//   ....[12]....
        /*00cc*/ 	.word	0x000004c0


	//   ....[13]....
        /*00d0*/ 	.word	0x00000510


	//   ....[14]....
        /*00d4*/ 	.word	0x00000590


	//   ....[15]....
        /*00d8*/ 	.word	0x00000600


	//   ....[16]....
        /*00dc*/ 	.word	0x00000660


	//   ....[17]....
        /*00e0*/ 	.word	0x000006d0


	//   ....[18]....
        /*00e4*/ 	.word	0x00000730


	//   ....[19]....
        /*00e8*/ 	.word	0x00000790


	//   ....[20]....
        /*00ec*/ 	.word	0x00000800


	//   ....[21]....
        /*00f0*/ 	.word	0x00000860


	//   ....[22]....
        /*00f4*/ 	.word	0x000008c0


	//   ....[23]....
        /*00f8*/ 	.word	0x00000930


	//   ....[24]....
        /*00fc*/ 	.word	0x00000990


	//   ....[25]....
        /*0100*/ 	.word	0x000009f0


	//   ....[26]....
        /*0104*/ 	.word	0x00000a60


	//   ....[27]....
        /*0108*/ 	.word	0x00000ac0


	//----- nvinfo : EIATTR_VRC_CTA_INIT_COUNT
	.align		4
.L_13:
        /*010c*/ 	.byte	0x02, 0x4a
	.zero		1
	.zero		1


	//----- nvinfo : EIATTR_EXIT_INSTR_OFFSETS
	.align		4
        /*0110*/ 	.byte	0x04, 0x1c
        /*0112*/ 	.short	(.L_15 - .L_14)


	//   ....[0]....
.L_14:
        /*0114*/ 	.word	0x000005d0


	//----- nvinfo : EIATTR_CRS_STACK_SIZE
	.align		4
.L_15:
        /*0118*/ 	.byte	0x04, 0x1e
        /*011a*/ 	.short	(.L_17 - .L_16)
.L_16:
        /*011c*/ 	.word	0x00000000


	//----- nvinfo : EIATTR_CBANK_PARAM_SIZE
	.align		4
.L_17:
        /*0120*/ 	.byte	0x03, 0x19
        /*0122*/ 	.short	0x0008


	//----- nvinfo : EIATTR_PARAM_CBANK
	.align		4
        /*0124*/ 	.byte	0x04, 0x0a
        /*0126*/ 	.short	(.L_19 - .L_18)
	.align		4
.L_18:
        /*0128*/ 	.word	index@(.nv.constant0._Z7kernel4Pi)
        /*012c*/ 	.short	0x0380
        /*012e*/ 	.short	0x0008


	//----- nvinfo : EIATTR_SW_WAR
	.align		4
.L_19:
        /*0130*/ 	.byte	0x04, 0x36
        /*0132*/ 	.short	(.L_21 - .L_20)
.L_20:
        /*0134*/ 	.word	0x00000008
.L_21:


//--------------------- .nv.callgraph             --------------------------
	.section	.nv.callgraph,"",@"SHT_CUDA_CALLGRAPH"
	.align	4
	.sectionentsize	8
	.align		4
        /*0000*/ 	.word	0x00000000
	.align		4
        /*0004*/ 	.word	0xffffffff
	.align		4
        /*0008*/ 	.word	0x00000000
	.align		4
        /*000c*/ 	.word	0xfffffffe
	.align		4
        /*0010*/ 	.word	0x00000000
	.align		4
        /*0014*/ 	.word	0xfffffffd
	.align		4
        /*0018*/ 	.word	0x00000000
	.align		4
        /*001c*/ 	.word	0xfffffffc


//--------------------- .text._Z7kernel4Pi        --------------------------
	.section	.text._Z7kernel4Pi,"ax",@progbits
	.align	128
        .global         _Z7kernel4Pi
        .type           _Z7kernel4Pi,@function
        .size           _Z7kernel4Pi,(.L_x_58 - _Z7kernel4Pi)
        .other          _Z7kernel4Pi,@"STO_CUDA_ENTRY STV_DEFAULT"
_Z7kernel4Pi:
.text._Z7kernel4Pi:
[----:B------:R-:W-:Y:S01]  /*0000*/  LDC R1, c[0x0][0x37c] ;  /* 0x0000df00ff017b82 */ /* 0x000fe20000000800 */
[----:B------:R-:W0:Y:S07]  /*0010*/  S2R R7, SR_TID.X ;  /* 0x0000000000077919 */ /* 0x000e2e0000002100 */
[----:B------:R-:W0:Y:S01]  /*0020*/  LDC.64 R2, c[0x0][0x380] ;  /* 0x0000e000ff027b82 */ /* 0x000e220000000a00 */
[----:B------:R-:W1:Y:S01]  /*0030*/  LDCU.64 UR6, c[0x0][0x358] ;  /* 0x00006b00ff0677ac */ /* 0x000e620008000a00 */
[----:B0-----:R-:W-:-:S05]  /*0040*/  IMAD.WIDE.U32 R2, R7, 0x4, R2 ;  /* 0x0000000407027825 */ /* 0x001fca00078e0002 */
[----:B-1----:R-:W2:Y:S01]  /*0050*/  LDG.E R5, desc[UR6][R2.64] ;  /* 0x0000000602057981 */ /* 0x002ea2000c1e1900 */
[----:B------:R-:W0:Y:S01]  /*0060*/  S2UR UR5, SR_CgaCtaId ;  /* 0x00000000000579c3 */ /* 0x000e220000008800 */
[----:B------:R-:W-:Y:S01]  /*0070*/  UMOV UR4, 0x400 ;  /* 0x0000040000047882 */ /* 0x000fe20000000000 */
[C---:B------:R-:W-:Y:S01]  /*0080*/  ISETP.NE.AND P0, PT, R7.reuse, RZ, PT ;  /* 0x000000ff0700720c */ /* 0x040fe20003f05270 */
[----:B------:R-:W-:Y:S01]  /*0090*/  BSSY B0, `(.L_x_0) ;  /* 0x0000011000007945 */ /* 0x000fe20003800000 */
[----:B------:R-:W-:Y:S01]  /*00a0*/  ISETP.NE.AND P1, PT, R7, RZ, PT ;  /* 0x000000ff0700720c */ /* 0x000fe20003f25270 */
[----:B0-----:R-:W-:-:S06]  /*00b0*/  ULEA UR4, UR5, UR4, 0x18 ;  /* 0x0000000405047291 */ /* 0x001fcc000f8ec0ff */
[----:B------:R-:W-:-:S04]  /*00c0*/  LEA R0, R7, UR4, 0x2 ;  /* 0x0000000407007c11 */ /* 0x000fc8000f8e10ff */
[----:B------:R-:W-:Y:S01]  /*00d0*/  VOTEU.ANY UR4, UPT, P0 ;  /* 0x0000000000047886 */ /* 0x000fe200000e0100 */
[----:B--2---:R0:W-:Y:S01]  /*00e0*/  STS [R0], R5 ;  /* 0x0000000500007388 */ /* 0x0041e20000000800 */
[----:B------:R-:W-:Y:S01]  /*00f0*/  NOP ;  /* 0x0000000000007918 */ /* 0x000fe20000000000 */
[----:B------:R-:W-:Y:S05]  /*0100*/  @!P1 BRA `(.L_x_1) ;  /* 0x0000000000249947 */ /* 0x000fea0003800000 */
[----:B------:R-:W0:Y:S02]  /*0110*/  LDS R4, [R0+-0x4] ;  /* 0xfffffc0000047984 */ /* 0x000e240000000800 */
[----:B0-----:R-:W-:Y:S01]  /*0120*/  IMAD.IADD R5, R5, 0x1, R4 ;  /* 0x0000000105057824 */ /* 0x001fe200078e0204 */
[----:B------:R-:W-:Y:S06]  /*0130*/  BRA.DIV UR4, `(.L_x_2) ;  /* 0x0000000604287947 */ /* 0x000fec000b800000 */
[----:B------:R-:W-:Y:S01]  /*0140*/  IMAD.U32 R4, RZ, RZ, UR4 ;  /* 0x00000004ff047e24 */ /* 0x000fe2000f8e00ff */
[----:B------:R-:W-:-:S06]  /*0150*/  NOP ;  /* 0x0000000000007918 */ /* 0x000fcc0000000000 */
.L_x_24:
[----:B------:R0:W-:Y:S01]  /*0160*/  STS [R0], R5 ;  /* 0x0000000500007388 */ /* 0x0001e20000000800 */
[----:B------:R-:W-:Y:S05]  /*0170*/  BRA.DIV UR4, `(.L_x_3) ;  /* 0x00000006042c7947 */ /* 0x000fea000b800000 */
[----:B------:R-:W-:Y:S01]  /*0180*/  IMAD.U32 R4, RZ, RZ, UR4 ;  /* 0x00000004ff047e24 */ /* 0x000fe2000f8e00ff */
[----:B------:R-:W-:-:S06]  /*0190*/  NOP ;  /* 0x0000000000007918 */ /* 0x000fcc0000000000 */
.L_x_1:
[----:B------:R-:W-:Y:S05]  /*01a0*/  BSYNC B0 ;  /* 0x0000000000007941 */ /* 0x000fea0003800000 */
.L_x_0:
[----:B------:R-:W-:Y:S01]  /*01b0*/  UMOV UR5, 0xffffffff ;  /* 0xffffffff00057882 */ /* 0x000fe20000000000 */
[C---:B------:R-:W-:Y:S02]  /*01c0*/  ISETP.GE.U32.AND P1, PT, R7.reuse, 0x2, PT ;  /* 0x000000020700780c */ /* 0x040fe40003f26070 */
[----:B------:R-:W-:Y:S01]  /*01d0*/  ISETP.GT.U32.AND P0, PT, R7, 0x1, PT ;  /* 0x000000010700780c */ /* 0x000fe20003f04070 */
[----:B------:R-:W-:-:S12]  /*01e0*/  BRA.DIV UR5, `(.L_x_4) ;  /* 0x00000006052c7947 */ /* 0x000fd8000b800000 */
[----:B------:R-:W-:-:S07]  /*01f0*/  VOTE.ANY R4, PT, P0 ;  /* 0x0000000000047806 */ /* 0x000fce00000e0100 */
.L_x_29:
[----:B------:R-:W-:Y:S04]  /*0200*/  BSSY B0, `(.L_x_5) ;  /* 0x000000b000007945 */ /* 0x000fe80003800000 */
[----:B------:R-:W-:Y:S05]  /*0210*/  @!P1 BRA `(.L_x_6) ;  /* 0x0000000000249947 */ /* 0x000fea0003800000 */
[----:B------:R-:W0:Y:S01]  /*0220*/  LDS R6, [R0+-0x8] ;  /* 0xfffff80000067984 */ /* 0x000e220000000800 */
[----:B------:R-:W-:Y:S01]  /*0230*/  R2UR UR5, R4 ;  /* 0x00000000040572ca */ /* 0x000fe200000e0000 */
[----:B0-----:R-:W-:-:S12]  /*0240*/  IMAD.IADD R5, R5, 0x1, R6 ;  /* 0x0000000105057824 */ /* 0x001fd800078e0206 */
[----:B------:R-:W-:Y:S05]  /*0250*/  BRA.DIV UR5, `(.L_x_7) ;  /* 0x00000006052c7947 */ /* 0x000fea000b800000 */
[----:B------:R-:W-:Y:S01]  /*0260*/  NOP ;  /* 0x0000000000007918 */ /* 0x000fe20000000000 */
.L_x_32:
[----:B------:R0:W-:Y:S01]  /*0270*/  STS [R0], R5 ;  /* 0x0000000500007388 */ /* 0x0001e20000000800 */
[----:B------:R-:W-:-:S13]  /*0280*/  R2UR UR5, R4 ;  /* 0x00000000040572ca */ /* 0x000fda00000e0000 */
[----:B0-----:R-:W-:Y:S05]  /*0290*/  BRA.DIV UR5, `(.L_x_8) ;  /* 0x0000000605347947 */ /* 0x001fea000b800000 */
[----:B------:R-:W-:Y:S01]  /*02a0*/  NOP ;  /* 0x0000000000007918 */ /* 0x000fe20000000000 */
.L_x_6:
[----:B------:R-:W-:Y:S05]  /*02b0*/  BSYNC B0 ;  /* 0x0000000000007941 */ /* 0x000fea0003800000 */
.L_x_5:
[----:B------:R-:W-:Y:S01]  /*02c0*/  UMOV UR5, 0xffffffff ;  /* 0xffffffff00057882 */ /* 0x000fe20000000000 */
[C---:B------:R-:W-:Y:S02]  /*02d0*/  ISETP.GE.U32.AND P1, PT, R7.reuse, 0x4, PT ;  /* 0x000000040700780c */ /* 0x040fe40003f26070 */
[----:B------:R-:W-:Y:S01]  /*02e0*/  ISETP.GT.U32.AND P0, PT, R7, 0x3, PT ;  /* 0x000000030700780c */ /* 0x000fe20003f04070 */
[----:B------:R-:W-:-:S12]  /*02f0*/  BRA.DIV UR5, `(.L_x_9) ;  /* 0x0000000605347947 */ /* 0x000fd8000b800000 */
[----:B------:R-:W-:-:S07]  /*0300*/  VOTE.ANY R4, PT, P0 ;  /* 0x0000000000047806 */ /* 0x000fce00000e0100 */
.L_x_37:
[----:B------:R-:W-:Y:S04]  /*0310*/  BSSY B0, `(.L_x_10) ;  /* 0x000000b000007945 */ /* 0x000fe80003800000 */
[----:B------:R-:W-:Y:S05]  /*0320*/  @!P1 BRA `(.L_x_11) ;  /* 0x0000000000249947 */ /* 0x000fea0003800000 */
[----:B------:R-:W0:Y:S01]  /*0330*/  LDS R6, [R0+-0x10] ;  /* 0xfffff00000067984 */ /* 0x000e220000000800 */
[----:B------:R-:W-:Y:S01]  /*0340*/  R2UR UR5, R4 ;  /* 0x00000000040572ca */ /* 0x000fe200000e0000 */
[----:B0-----:R-:W-:-:S12]  /*0350*/  IMAD.IADD R5, R5, 0x1, R6 ;  /* 0x0000000105057824 */ /* 0x001fd800078e0206 */
[----:B------:R-:W-:Y:S05]  /*0360*/  BRA.DIV UR5, `(.L_x_12) ;  /* 0x0000000605347947 */ /* 0x000fea000b800000 */
[----:B------:R-:W-:Y:S01]  /*0370*/  NOP ;  /* 0x0000000000007918 */ /* 0x000fe20000000000 */
.L_x_40:
[----:B------:R0:W-:Y:S01]  /*0380*/  STS [R0], R5 ;  /* 0x0000000500007388 */ /* 0x0001e20000000800 */
[----:B------:R-:W-:-:S13]  /*0390*/  R2UR UR5, R4 ;  /* 0x00000000040572ca */ /* 0x000fda00000e0000 */
[----:B0-----:R-:W-:Y:S05]  /*03a0*/  BRA.DIV UR5, `(.L_x_13) ;  /* 0x00000006053c7947 */ /* 0x001fea000b800000 */
[----:B------:R-:W-:Y:S01]  /*03b0*/  NOP ;  /* 0x0000000000007918 */ /* 0x000fe20000000000 */
.L_x_11:
[----:B------:R-:W-:Y:S05]  /*03c0*/  BSYNC B0 ;  /* 0x0000000000007941 */ /* 0x000fea0003800000 */
.L_x_10:
[----:B------:R-:W-:Y:S01]  /*03d0*/  UMOV UR5, 0xffffffff ;  /* 0xffffffff00057882 */ /* 0x000fe20000000000 */
[C---:B------:R-:W-:Y:S02]  /*03e0*/  ISETP.GE.U32.AND P1, PT, R7.reuse, 0x8, PT ;  /* 0x000000080700780c */ /* 0x040fe40003f26070 */
[----:B------:R-:W-:Y:S01]  /*03f0*/  ISETP.GT.U32.AND P0, PT, R7, 0x7, PT ;  /* 0x000000070700780c */ /* 0x000fe20003f04070 */
[----:B------:R-:W-:-:S12]  /*0400*/  BRA.DIV UR5, `(.L_x_14) ;  /* 0x00000006053c7947 */ /* 0x000fd8000b800000 */
[----:B------:R-:W-:-:S07]  /*0410*/  VOTE.ANY R4, PT, P0 ;  /* 0x0000000000047806 */ /* 0x000fce00000e0100 */
.L_x_45:
[----:B------:R-:W-:Y:S04]  /*0420*/  BSSY B0, `(.L_x_15) ;  /* 0x000000b000007945 */ /* 0x000fe80003800000 */
[----:B------:R-:W-:Y:S05]  /*0430*/  @!P1 BRA `(.L_x_16) ;  /* 0x0000000000249947 */ /* 0x000fea0003800000 */
[----:B------:R-:W0:Y:S01]  /*0440*/  LDS R6, [R0+-0x20] ;  /* 0xffffe00000067984 */ /* 0x000e220000000800 */
[----:B------:R-:W-:Y:S01]  /*0450*/  R2UR UR5, R4 ;  /* 0x00000000040572ca */ /* 0x000fe200000e0000 */
[----:B0-----:R-:W-:-:S12]  /*0460*/  IMAD.IADD R5, R5, 0x1, R6 ;  /* 0x0000000105057824 */ /* 0x001fd800078e0206 */
[----:B------:R-:W-:Y:S05]  /*0470*/  BRA.DIV UR5, `(.L_x_17) ;  /* 0x00000006053c7947 */ /* 0x000fea000b800000 */
[----:B------:R-:W-:Y:S01]  /*0480*/  NOP ;  /* 0x0000000000007918 */ /* 0x000fe20000000000 */
.L_x_48:
[----:B------:R0:W-:Y:S01]  /*0490*/  STS [R0], R5 ;  /* 0x0000000500007388 */ /* 0x0001e20000000800 */
[----:B------:R-:W-:-:S13]  /*04a0*/  R2UR UR5, R4 ;  /* 0x00000000040572ca */ /* 0x000fda00000e0000 */
[----:B0-----:R-:W-:Y:S05]  /*04b0*/  BRA.DIV UR5, `(.L_x_18) ;  /* 0x0000000605447947 */ /* 0x001fea000b800000 */
[----:B------:R-:W-:Y:S01]  /*04c0*/  NOP ;  /* 0x0000000000007918 */ /* 0x000fe20000000000 */
.L_x_16:
[----:B------:R-:W-:Y:S05]  /*04d0*/  BSYNC B0 ;  /* 0x0000000000007941 */ /* 0x000fea0003800000 */
.L_x_15:
[----:B------:R-:W-:Y:S01]  /*04e0*/  UMOV UR5, 0xffffffff ;  /* 0xffffffff00057882 */ /* 0x000fe20000000000 */
[----:B------:R-:W-:Y:S02]  /*04f0*/  ISETP.GT.U32.AND P0, PT, R7, 0xf, PT ;  /* 0x0000000f0700780c */ /* 0x000fe40003f04070 */
[----:B------:R-:W-:Y:S11]  /*0500*/  BRA.DIV UR5, `(.L_x_19) ;  /* 0x0000000605487947 */ /* 0x000ff6000b800000 */
[----:B------:R-:W-:-:S07]  /*0510*/  VOTE.ANY R4, PT, P0 ;  /* 0x0000000000047806 */ /* 0x000fce00000e0100 */
.L_x_53:
[----:B------:R1:W2:Y:S01]  /*0520*/  @!P0 LDS R7, [R0] ;  /* 0x0000000000078984 */ /* 0x0002a20000000800 */
[----:B------:R-:W-:Y:S04]  /*0530*/  BSSY B0, `(.L_x_20) ;  /* 0x0000008000007945 */ /* 0x000fe80003800000 */
[----:B------:R-:W-:Y:S05]  /*0540*/  @!P0 BRA `(.L_x_21) ;  /* 0x0000000000188947 */ /* 0x000fea0003800000 */
[----:B------:R-:W2:Y:S01]  /*0550*/  LDS R6, [R0+-0x40] ;  /* 0xffffc00000067984 */ /* 0x000ea20000000800 */
[----:B------:R-:W-:Y:S01]  /*0560*/  R2UR UR5, R4 ;  /* 0x00000000040572ca */ /* 0x000fe200000e0000 */
[----:B--2---:R-:W-:-:S12]  /*0570*/  IMAD.IADD R7, R6, 0x1, R5 ;  /* 0x0000000106077824 */ /* 0x004fd800078e0205 */
[----:B------:R-:W-:Y:S05]  /*0580*/  BRA.DIV UR5, `(.L_x_22) ;  /* 0x0000000605447947 */ /* 0x000fea000b800000 */
[----:B------:R-:W-:Y:S01]  /*0590*/  NOP ;  /* 0x0000000000007918 */ /* 0x000fe20000000000 */
.L_x_56:
[----:B------:R3:W-:Y:S02]  /*05a0*/  STS [R0], R7 ;  /* 0x0000000700007388 */ /* 0x0007e40000000800 */
.L_x_21:
[----:B------:R-:W-:Y:S05]  /*05b0*/  BSYNC B0 ;  /* 0x0000000000007941 */ /* 0x000fea0003800000 */
.L_x_20:
[----:B--2---:R-:W-:Y:S01]  /*05c0*/  STG.E desc[UR6][R2.64], R7 ;  /* 0x0000000702007986 */ /* 0x004fe2000c101906 */
[----:B------:R-:W-:Y:S05]  /*05d0*/  EXIT ;  /* 0x000000000000794d */ /* 0x000fea0003800000 */
.L_x_2:
[----:B------:R-:W-:-:S07]  /*05e0*/  IMAD.U32 R4, RZ, RZ, UR4 ;  /* 0x00000004ff047e24 */ /* 0x000fce000f8e00ff */
[----:B------:R-:W-:Y:S05]  /*05f0*/  WARPSYNC.COLLECTIVE R4, `(.L_x_23) ;  /* 0x0000000004087348 */ /* 0x000fea0003c00000 */
[----:B------:R-:W-:Y:S01]  /*0600*/  NOP ;  /* 0x0000000000007918 */ /* 0x000fe20000000000 */
[----:B------:R-:W-:Y:S05]  /*0610*/  ENDCOLLECTIVE ;  /* 0x000000000000791b */ /* 0x000fea0003800000 */
.L_x_23:
[----:B------:R-:W-:Y:S05]  /*0620*/  BRA `(.L_x_24) ;  /* 0xfffffff800cc7947 */ /* 0x000fea000383ffff */
.L_x_3:
[----:B------:R-:W-:Y:S01]  /*0630*/  BSSY B1, `(.L_x_25) ;  /* 0x0000005000017945 */ /* 0x000fe20003800000 */
[----:B------:R-:W-:-:S07]  /*0640*/  IMAD.U32 R4, RZ, RZ, UR4 ;  /* 0x00000004ff047e24 */ /* 0x000fce000f8e00ff */
[----:B0-----:R-:W-:Y:S05]  /*0650*/  WARPSYNC.COLLECTIVE R4, `(.L_x_26) ;  /* 0x0000000004087348 */ /* 0x001fea0003c00000 */
[----:B------:R-:W-:Y:S01]  /*0660*/  NOP ;  /* 0x0000000000007918 */ /* 0x000fe20000000000 */
[----:B0-----:R-:W-:Y:S05]  /*0670*/  ENDCOLLECTIVE ;  /* 0x000000000000791b */ /* 0x001fea0003800000 */
.L_x_26:
[----:B------:R-:W-:Y:S05]  /*0680*/  BSYNC B1 ;  /* 0x0000000000017941 */ /* 0x000fea0003800000 */
.L_x_25:
[----:B------:R-:W-:Y:S05]  /*0690*/  BRA `(.L_x_1) ;  /* 0xfffffff800c07947 */ /* 0x000fea000383ffff */
.L_x_4:
[----:B------:R-:W-:Y:S01]  /*06a0*/  BSSY B0, `(.L_x_27) ;  /* 0x0000005000007945 */ /* 0x000fe20003800000 */
[----:B------:R-:W-:-:S07]  /*06b0*/  IMAD.MOV.U32 R4, RZ, RZ, -0x1 ;  /* 0xffffffffff047424 */ /* 0x000fce00078e00ff */
[----:B0-----:R-:W-:Y:S05]  /*06c0*/  WARPSYNC.COLLECTIVE R4, `(.L_x_28) ;  /* 0x0000000004087348 */ /* 0x001fea0003c00000 */
[----:B------:R-:W-:Y:S01]  /*06d0*/  VOTE.ANY R4, PT, P0 ;  /* 0x0000000000047806 */ /* 0x000fe200000e0100 */
[----:B0-----:R-:W-:Y:S06]  /*06e0*/  ENDCOLLECTIVE ;  /* 0x000000000000791b */ /* 0x001fec0003800000 */
.L_x_28:
[----:B------:R-:W-:Y:S05]  /*06f0*/  BSYNC B0 ;  /* 0x0000000000007941 */ /* 0x000fea0003800000 */
.L_x_27:
[----:B------:R-:W-:Y:S05]  /*0700*/  BRA `(.L_x_29) ;  /* 0xfffffff800bc7947 */ /* 0x000fea000383ffff */
.L_x_7:
[----:B------:R-:W-:Y:S01]  /*0710*/  BSSY B1, `(.L_x_30) ;  /* 0x0000004000017945 */ /* 0x000fe20003800000 */
[----:B------:R-:W-:Y:S05]  /*0720*/  WARPSYNC.COLLECTIVE R4, `(.L_x_31) ;  /* 0x0000000004087348 */ /* 0x000fea0003c00000 */
[----:B------:R-:W-:Y:S01]  /*0730*/  NOP ;  /* 0x0000000000007918 */ /* 0x000fe20000000000 */
[----:B------:R-:W-:Y:S05]  /*0740*/  ENDCOLLECTIVE ;  /* 0x000000000000791b */ /* 0x000fea0003800000 */
.L_x_31:
[----:B------:R-:W-:Y:S05]  /*0750*/  BSYNC B1 ;  /* 0x0000000000017941 */ /* 0x000fea0003800000 */
.L_x_30:
[----:B------:R-:W-:Y:S05]  /*0760*/  BRA `(.L_x_32) ;  /* 0xfffffff800c07947 */ /* 0x000fea000383ffff */
.L_x_8:
[----:B------:R-:W-:Y:S01]  /*0770*/  BSSY B1, `(.L_x_33) ;  /* 0x0000004000017945 */ /* 0x000fe20003800000 */
[----:B------:R-:W-:Y:S05]  /*0780*/  WARPSYNC.COLLECTIVE R4, `(.L_x_34) ;  /* 0x0000000004087348 */ /* 0x000fea0003c00000 */
[----:B------:R-:W-:Y:S01]  /*0790*/  NOP ;  /* 0x0000000000007918 */ /* 0x000fe20000000000 */
[----:B------:R-:W-:Y:S05]  /*07a0*/  ENDCOLLECTIVE ;  /* 0x000000000000791b */ /* 0x000fea0003800000 */
.L_x_34:
[----:B------:R-:W-:Y:S05]  /*07b0*/  BSYNC B1 ;  /* 0x0000000000017941 */ /* 0x000fea0003800000 */
.L_x_33:
[----:B------:R-:W-:Y:S05]  /*07c0*/  BRA `(.L_x_6) ;  /* 0xfffffff800b87947 */ /* 0x000fea000383ffff */
.L_x_9:
[----:B------:R-:W-:Y:S01]  /*07d0*/  BSSY B0, `(.L_x_35) ;  /* 0x0000005000007945 */ /* 0x000fe20003800000 */
[----:B------:R-:W-:-:S07]  /*07e0*/  IMAD.MOV.U32 R4, RZ, RZ, -0x1 ;  /* 0xffffffffff047424 */ /* 0x000fce00078e00ff */
[----:B0-----:R-:W-:Y:S05]  /*07f0*/  WARPSYNC.COLLECTIVE R4, `(.L_x_36) ;  /* 0x0000000004087348 */ /* 0x001fea0003c00000 */
[----:B------:R-:W-:Y:S01]  /*0800*/  VOTE.ANY R4, PT, P0 ;  /* 0x0000000000047806 */ /* 0x000fe200000e0100 */
[----:B0-----:R-:W-:Y:S06]  /*0810*/  ENDCOLLECTIVE ;  /* 0x000000000000791b */ /* 0x001fec0003800000 */
.L_x_36:
[----:B------:R-:W-:Y:S05]  /*0820*/  BSYNC B0 ;  /* 0x0000000000007941 */ /* 0x000fea0003800000 */
.L_x_35:
[----:B------:R-:W-:Y:S05]  /*0830*/  BRA `(.L_x_37) ;  /* 0xfffffff800b47947 */ /* 0x000fea000383ffff */
.L_x_12:
[----:B------:R-:W-:Y:S01]  /*0840*/  BSSY B1, `(.L_x_38) ;  /* 0x0000004000017945 */ /* 0x000fe20003800000 */
[----:B------:R-:W-:Y:S05]  /*0850*/  WARPSYNC.COLLECTIVE R4, `(.L_x_39) ;  /* 0x0000000004087348 */ /* 0x000fea0003c00000 */
[----:B------:R-:W-:Y:S01]  /*0860*/  NOP ;  /* 0x0000000000007918 */ /* 0x000fe20000000000 */
[----:B------:R-:W-:Y:S05]  /*0870*/  ENDCOLLECTIVE ;  /* 0x000000000000791b */ /* 0x000fea0003800000 */
.L_x_39:
[----:B------:R-:W-:Y:S05]  /*0880*/  BSYNC B1 ;  /* 0x0000000000017941 */ /* 0x000fea0003800000 */
.L_x_38:
[----:B------:R-:W-:Y:S05]  /*0890*/  BRA `(.L_x_40) ;  /* 0xfffffff800b87947 */ /* 0x000fea000383ffff */
.L_x_13:
[----:B------:R-:W-:Y:S01]  /*08a0*/  BSSY B1, `(.L_x_41) ;  /* 0x0000004000017945 */ /* 0x000fe20003800000 */
[----:B------:R-:W-:Y:S05]  /*08b0*/  WARPSYNC.COLLECTIVE R4, `(.L_x_42) ;  /* 0x0000000004087348 */ /* 0x000fea0003c00000 */
[----:B------:R-:W-:Y:S01]  /*08c0*/  NOP ;  /* 0x0000000000007918 */ /* 0x000fe20000000000 */
[----:B------:R-:W-:Y:S05]  /*08d0*/  ENDCOLLECTIVE ;  /* 0x000000000000791b */ /* 0x000fea0003800000 */
.L_x_42:
[----:B------:R-:W-:Y:S05]  /*08e0*/  BSYNC B1 ;  /* 0x0000000000017941 */ /* 0x000fea0003800000 */
.L_x_41:
[----:B------:R-:W-:Y:S05]  /*08f0*/  BRA `(.L_x_11) ;  /* 0xfffffff800b07947 */ /* 0x000fea000383ffff */
.L_x_14:
[----:B------:R-:W-:Y:S01]  /*0900*/  BSSY B0, `(.L_x_43) ;  /* 0x0000005000007945 */ /* 0x000fe20003800000 */
[----:B------:R-:W-:-:S07]  /*0910*/  IMAD.MOV.U32 R4, RZ, RZ, -0x1 ;  /* 0xffffffffff047424 */ /* 0x000fce00078e00ff */
[----:B0-----:R-:W-:Y:S05]  /*0920*/  WARPSYNC.COLLECTIVE R4, `(.L_x_44) ;  /* 0x0000000004087348 */ /* 0x001fea0003c00000 */
[----:B------:R-:W-:Y:S01]  /*0930*/  VOTE.ANY R4, PT, P0 ;  /* 0x0000000000047806 */ /* 0x000fe200000e0100 */
[----:B0-----:R-:W-:Y:S06]  /*0940*/  ENDCOLLECTIVE ;  /* 0x000000000000791b */ /* 0x001fec0003800000 */
.L_x_44:
[----:B------:R-:W-:Y:S05]  /*0950*/  BSYNC B0 ;  /* 0x0000000000007941 */ /* 0x000fea0003800000 */
.L_x_43:
[----:B------:R-:W-:Y:S05]  /*0960*/  BRA `(.L_x_45) ;  /* 0xfffffff800ac7947 */ /* 0x000fea000383ffff */
.L_x_17:
[----:B------:R-:W-:Y:S01]  /*0970*/  BSSY B1, `(.L_x_46) ;  /* 0x0000004000017945 */ /* 0x000fe20003800000 */
[----:B------:R-:W-:Y:S05]  /*0980*/  WARPSYNC.COLLECTIVE R4, `(.L_x_47) ;  /* 0x0000000004087348 */ /* 0x000fea0003c00000 */
[----:B------:R-:W-:Y:S01]  /*0990*/  NOP ;  /* 0x0000000000007918 */ /* 0x000fe20000000000 */
[----:B------:R-:W-:Y:S05]  /*09a0*/  ENDCOLLECTIVE ;  /* 0x000000000000791b */ /* 0x000fea0003800000 */
.L_x_47:
[----:B------:R-:W-:Y:S05]  /*09b0*/  BSYNC B1 ;  /* 0x0000000000017941 */ /* 0x000fea0003800000 */
.L_x_46:
[----:B------:R-:W-:Y:S05]  /*09c0*/  BRA `(.L_x_48) ;  /* 0xfffffff800b07947 */ /* 0x000fea000383ffff */
.L_x_18:
[----:B------:R-:W-:Y:S01]  /*09d0*/  BSSY B1, `(.L_x_49) ;  /* 0x0000004000017945 */ /* 0x000fe20003800000 */
[----:B------:R-:W-:Y:S05]  /*09e0*/  WARPSYNC.COLLECTIVE R4, `(.L_x_50) ;  /* 0x0000000004087348 */ /* 0x000fea0003c00000 */
[----:B------:R-:W-:Y:S01]  /*09f0*/  NOP ;  /* 0x0000000000007918 */ /* 0x000fe20000000000 */
[----:B------:R-:W-:Y:S05]  /*0a00*/  ENDCOLLECTIVE ;  /* 0x000000000000791b */ /* 0x000fea0003800000 */
.L_x_50:
[----:B------:R-:W-:Y:S05]  /*0a10*/  BSYNC B1 ;  /* 0x0000000000017941 */ /* 0x000fea0003800000 */
.L_x_49:
[----:B------:R-:W-:Y:S05]  /*0a20*/  BRA `(.L_x_16) ;  /* 0xfffffff800a87947 */ /* 0x000fea000383ffff */
.L_x_19:
[----:B------:R-:W-:Y:S01]  /*0a30*/  BSSY B0, `(.L_x_51) ;  /* 0x0000005000007945 */ /* 0x000fe20003800000 */
[----:B------:R-:W-:-:S07]  /*0a40*/  IMAD.MOV.U32 R4, RZ, RZ, -0x1 ;  /* 0xffffffffff047424 */ /* 0x000fce00078e00ff */
[----:B0-----:R-:W-:Y:S05]  /*0a50*/  WARPSYNC.COLLECTIVE R4, `(.L_x_52) ;  /* 0x0000000004087348 */ /* 0x001fea0003c00000 */
[----:B------:R-:W-:Y:S01]  /*0a60*/  VOTE.ANY R4, PT, P0 ;  /* 0x0000000000047806 */ /* 0x000fe200000e0100 */
[----:B0-----:R-:W-:Y:S06]  /*0a70*/  ENDCOLLECTIVE ;  /* 0x000000000000791b */ /* 0x001fec0003800000 */
.L_x_52:
[----:B------:R-:W-:Y:S05]  /*0a80*/  BSYNC B0 ;  /* 0x0000000000007941 */ /* 0x000fea0003800000 */
.L_x_51:
[----:B------:R-:W-:Y:S05]  /*0a90*/  BRA `(.L_x_53) ;  /* 0xfffffff800a07947 */ /* 0x000fea000383ffff */
.L_x_22:
[----:B------:R-:W-:Y:S01]  /*0aa0*/  BSSY B1, `(.L_x_54) ;  /* 0x0000004000017945 */ /* 0x000fe20003800000 */
[----:B01----:R-:W-:Y:S05]  /*0ab0*/  WARPSYNC.COLLECTIVE R4, `(.L_x_55) ;  /* 0x0000000004087348 */ /* 0x003fea0003c00000 */
[----:B------:R-:W-:Y:S01]  /*0ac0*/  NOP ;  /* 0x0000000000007918 */ /* 0x000fe20000000000 */
[----:B01----:R-:W-:Y:S05]  /*0ad0*/  ENDCOLLECTIVE ;  /* 0x000000000000791b */ /* 0x003fea0003800000 */
.L_x_55:
[----:B------:R-:W-:Y:S05]  /*0ae0*/  BSYNC B1 ;  /* 0x0000000000017941 */ /* 0x000fea0003800000 */
.L_x_54:
[----:B------:R-:W-:Y:S05]  /*0af0*/  BRA `(.L_x_56) ;  /* 0xfffffff800a87947 */ /* 0x000fea000383ffff */
.L_x_57:
[----:B------:R-:W-:-:S00]  /*0b00*/  BRA `(.L_x_57) ;  /* 0xfffffffc00fc7947 */ /* 0x000fc0000383ffff */
[----:B------:R-:W-:-:S00]  /*0b10*/  NOP ;  /* 0x0000000000007918 */ /* 0x000fc00000000000 */
        /* <DEDUP_REMOVED lines=14> */
.L_x_58:


//--------------------- .nv.shared._Z7kernel4Pi   --------------------------
	.section	.nv.shared._Z7kernel4Pi,"aw",@nobits
	.sectionflags	@""
	.align	4
.nv.shared._Z7kernel4Pi:
	.zero		1152


//--------------------- .nv.shared.reserved.0     --------------------------
	.section	.nv.shared.reserved.0,"aw",@nobits
	.weak		__nv_reservedSMEM_offset_0_alias
	.size		__nv_reservedSMEM_offset_0_alias, 0, 64
	.other		__nv_reservedSMEM_offset_0_alias,@"STO_CUDA_RESERVED_SHARED STV_DEFAULT"
__nv_reservedSMEM_offset_0_alias:
	.zero		0
	.zero		64


//--------------------- .nv.constant0._Z7kernel4Pi --------------------------
	.section	.nv.constant0._Z7kernel4Pi,"a",@progbits
	.sectionflags	@""
	.align	4
.nv.constant0._Z7kernel4Pi:
	.zero		904


//--------------------- SYMBOLS --------------------------

	.type		.nv.reservedSmem.offset0,@object
	.size		.nv.reservedSmem.offset0,0x4
	.type		.nv.reservedSmem.cap,@object
	.size		.nv.reservedSmem.cap,0x4
